//
// Generated by NVIDIA NVVM Compiler
//
// Compiler Build ID: CL-36424714
// Cuda compilation tools, release 13.0, V13.0.88
// Based on NVVM 20.0.0
//

.version 9.0
.target sm_100
.address_size 64

	// .globl	_Z19deviceCudaReductionPfS_
.extern .shared .align 16 .b8 sdata[];

.visible .entry _Z19deviceCudaReductionPfS_(
	.param .u64 .ptr .align 1 _Z19deviceCudaReductionPfS__param_0,
	.param .u64 .ptr .align 1 _Z19deviceCudaReductionPfS__param_1
)
{
	.reg .pred 	%p<5>;
	.reg .b32 	%r<21>;
	.reg .b32 	%f<3>;
	.reg .b64 	%rd<9>;

	ld.param.u64 	%rd2, [_Z19deviceCudaReductionPfS__param_0];
	ld.param.u64 	%rd1, [_Z19deviceCudaReductionPfS__param_1];
	cvta.to.global.u64 	%rd3, %rd2;
	mov.u32 	%r1, %tid.x;
	mov.u32 	%r2, %ctaid.x;
	mov.u32 	%r3, %ntid.x;
	mad.lo.s32 	%r7, %r2, %r3, %r1;
	mul.wide.u32 	%rd4, %r7, 4;
	add.s64 	%rd5, %rd3, %rd4;
	ld.global.f32 	%f1, [%rd5];
	cvt.rzi.s32.f32 	%r8, %f1;
	shl.b32 	%r9, %r1, 2;
	mov.u32 	%r10, sdata;
	add.s32 	%r4, %r10, %r9;
	st.shared.u32 	[%r4], %r8;
	bar.sync 	0;
	setp.lt.u32 	%p1, %r3, 2;
	@%p1 bra 	$L__BB0_5;
	mov.b32 	%r20, 1;
$L__BB0_2:
	shl.b32 	%r6, %r20, 1;
	add.s32 	%r12, %r6, -1;
	and.b32  	%r13, %r12, %r1;
	setp.ne.s32 	%p2, %r13, 0;
	@%p2 bra 	$L__BB0_4;
	shl.b32 	%r14, %r20, 2;
	add.s32 	%r15, %r4, %r14;
	ld.shared.u32 	%r16, [%r15];
	ld.shared.u32 	%r17, [%r4];
	add.s32 	%r18, %r17, %r16;
	st.shared.u32 	[%r4], %r18;
$L__BB0_4:
	bar.sync 	0;
	setp.lt.u32 	%p3, %r6, %r3;
	mov.u32 	%r20, %r6;
	@%p3 bra 	$L__BB0_2;
$L__BB0_5:
	setp.ne.s32 	%p4, %r1, 0;
	@%p4 bra 	$L__BB0_7;
	ld.shared.u32 	%r19, [sdata];
	cvt.rn.f32.s32 	%f2, %r19;
	cvta.to.global.u64 	%rd6, %rd1;
	mul.wide.u32 	%rd7, %r2, 4;
	add.s64 	%rd8, %rd6, %rd7;
	st.global.f32 	[%rd8], %f2;
$L__BB0_7:
	ret;

}
	// .globl	_Z19deviceCudaThreadSumPfPd
.visible .entry _Z19deviceCudaThreadSumPfPd(
	.param .u64 .ptr .align 1 _Z19deviceCudaThreadSumPfPd_param_0,
	.param .u64 .ptr .align 1 _Z19deviceCudaThreadSumPfPd_param_1
)
{
	.reg .b32 	%r<5>;
	.reg .b32 	%f<2>;
	.reg .b64 	%rd<7>;
	.reg .b64 	%fd<8>;

	ld.param.u64 	%rd1, [_Z19deviceCudaThreadSumPfPd_param_0];
	ld.param.u64 	%rd2, [_Z19deviceCudaThreadSumPfPd_param_1];
	cvta.to.global.u64 	%rd3, %rd1;
	cvta.to.global.u64 	%rd4, %rd2;
	mov.u32 	%r1, %ctaid.x;
	mov.u32 	%r2, %ntid.x;
	mov.u32 	%r3, %tid.x;
	mad.lo.s32 	%r4, %r1, %r2, %r3;
	cvt.rn.f64.s32 	%fd1, %r4;
	add.f64 	%fd2, %fd1, 0dBFE0000000000000;
	ld.global.f64 	%fd3, [%rd4];
	mul.f64 	%fd4, %fd2, %fd3;
	fma.rn.f64 	%fd5, %fd4, %fd4, 0d3FF0000000000000;
	mov.f64 	%fd6, 0d4010000000000000;
	div.rn.f64 	%fd7, %fd6, %fd5;
	cvt.rn.f32.f64 	%f1, %fd7;
	mul.wide.u32 	%rd5, %r3, 4;
	add.s64 	%rd6, %rd3, %rd5;
	st.global.f32 	[%rd6], %f1;
	bar.sync 	0;
	ret;

}


// ===== COMPILED SASS (sm_100) =====

	.target	sm_100

	.elftype	@"ET_EXEC"


//--------------------- .note.nv.tkinfo           --------------------------
	.section	.note.nv.tkinfo,"",@"SHT_NOTE"
	.sectionflags	@"SHF_NOTE_NV_TKINFO"
	.tkinfo
        /*0018*/ 	.word	0x00000002
        /*0030*/ 	.string	""
        /*0030*/ 	.string	"ptxas"
        /*0030*/ 	.string	"Cuda compilation tools, release 13.0, V13.0.88"
        /*0030*/ 	.string	"Build cuda_13.0.r13.0/compiler.36424714_0"
        /*0030*/ 	.string	"-arch sm_100 -m 64 "



//--------------------- .note.nv.cuinfo           --------------------------
	.section	.note.nv.cuinfo,"",@"SHT_NOTE"
	.sectionflags	@"SHF_NOTE_NV_CUINFO"
        /*0018*/ 	.short	0x0002
        /*001a*/ 	.short	0x0064
        /*001c*/ 	.short	0x0082
	.zero		2


//--------------------- .nv.info                  --------------------------
	.section	.nv.info,"",@"SHT_CUDA_INFO"
	.align	4


	//----- nvinfo : EIATTR_REGCOUNT
	.align		4
        /*0000*/ 	.byte	0x04, 0x2f
        /*0002*/ 	.short	(.L_1 - .L_0)
	.align		4
.L_0:
        /*0004*/ 	.word	index@(_Z19deviceCudaReductionPfS_)
        /*0008*/ 	.word	0x0000000b


	//----- nvinfo : EIATTR_FRAME_SIZE
	.align		4
.L_1:
        /*000c*/ 	.byte	0x04, 0x11
        /*000e*/ 	.short	(.L_3 - .L_2)
	.align		4
.L_2:
        /*0010*/ 	.word	index@(_Z19deviceCudaReductionPfS_)
        /*0014*/ 	.word	0x00000000


	//----- nvinfo : EIATTR_REGCOUNT
	.align		4
.L_3:
        /*0018*/ 	.byte	0x04, 0x2f
        /*001a*/ 	.short	(.L_5 - .L_4)
	.align		4
.L_4:
        /*001c*/ 	.word	index@(_Z19deviceCudaThreadSumPfPd)
        /*0020*/ 	.word	0x00000015


	//----- nvinfo : EIATTR_FRAME_SIZE
	.align		4
.L_5:
        /*0024*/ 	.byte	0x04, 0x11
        /*0026*/ 	.short	(.L_7 - .L_6)
	.align		4
.L_6:
        /*0028*/ 	.word	index@($__internal_0_$__cuda_sm20_div_rn_f64_full)
        /*002c*/ 	.word	0x00000000


	//----- nvinfo : EIATTR_FRAME_SIZE
	.align		4
.L_7:
        /*0030*/ 	.byte	0x04, 0x11
        /*0032*/ 	.short	(.L_9 - .L_8)
	.align		4
.L_8:
        /*0034*/ 	.word	index@(_Z19deviceCudaThreadSumPfPd)
        /*0038*/ 	.word	0x00000000


	//----- nvinfo : EIATTR_MIN_STACK_SIZE
	.align		4
.L_9:
        /*003c*/ 	.byte	0x04, 0x12
        /*003e*/ 	.short	(.L_11 - .L_10)
	.align		4
.L_10:
        /*0040*/ 	.word	index@(_Z19deviceCudaThreadSumPfPd)
        /*0044*/ 	.word	0x00000000


	//----- nvinfo : EIATTR_MIN_STACK_SIZE
	.align		4
.L_11:
        /*0048*/ 	.byte	0x04, 0x12
        /*004a*/ 	.short	(.L_13 - .L_12)
	.align		4
.L_12:
        /*004c*/ 	.word	index@(_Z19deviceCudaReductionPfS_)
        /*0050*/ 	.word	0x00000000
.L_13:


//--------------------- .nv.compat                --------------------------
	.section	.nv.compat,"",@"SHT_CUDA_COMPAT_INFO"
	.align	4
        /*0000*/ 	.byte	0x02, 0x09, 0x00, 0x00, 0x02, 0x02, 0x01, 0x00, 0x02, 0x05, 0x05, 0x00, 0x03, 0x07, 0x01, 0x01
        /*0010*/ 	.byte	0x02, 0x03, 0x00, 0x00, 0x02, 0x06, 0x01, 0x00, 0x04, 0x0b, 0x08, 0x00, 0x01, 0x00, 0x00, 0x00
        /*0020*/ 	.byte	0x00, 0x00, 0x00, 0x00


//--------------------- .nv.info._Z19deviceCudaThreadSumPfPd --------------------------
	.section	.nv.info._Z19deviceCudaThreadSumPfPd,"",@"SHT_CUDA_INFO"
	.sectionflags	@""
	.align	4


	//----- nvinfo : EIATTR_CUDA_API_VERSION
	.align		4
        /*0000*/ 	.byte	0x04, 0x37
        /*0002*/ 	.short	(.L_15 - .L_14)
.L_14:
        /*0004*/ 	.word	0x00000082


	//----- nvinfo : EIATTR_KPARAM_INFO
	.align		4
.L_15:
        /*0008*/ 	.byte	0x04, 0x17
        /*000a*/ 	.short	(.L_17 - .L_16)
.L_16:
        /*000c*/ 	.word	0x00000000
        /*0010*/ 	.short	0x0001
        /*0012*/ 	.short	0x0008
        /*0014*/ 	.byte	0x00, 0xf5, 0x21, 0x00


	//----- nvinfo : EIATTR_KPARAM_INFO
	.align		4
.L_17:
        /*0018*/ 	.byte	0x04, 0x17
        /*001a*/ 	.short	(.L_19 - .L_18)
.L_18:
        /*001c*/ 	.word	0x00000000
        /*0020*/ 	.short	0x0000
        /*0022*/ 	.short	0x0000
        /*0024*/ 	.byte	0x00, 0xf5, 0x21, 0x00


	//----- nvinfo : EIATTR_SPARSE_MMA_MASK
	.align		4
.L_19:
        /*0028*/ 	.byte	0x03, 0x50
        /*002a*/ 	.short	0x0000


	//----- nvinfo : EIATTR_MAXREG_COUNT
	.align		4
        /*002c*/ 	.byte	0x03, 0x1b
        /*002e*/ 	.short	0x00ff


	//----- nvinfo : EIATTR_NUM_BARRIERS
	.align		4
        /*0030*/ 	.byte	0x02, 0x4c
        /*0032*/ 	.byte	0x01
	.zero		1


	//----- nvinfo : EIATTR_MERCURY_ISA_VERSION
	.align		4
        /*0034*/ 	.byte	0x03, 0x5f
        /*0036*/ 	.short	0x0101


	//----- nvinfo : EIATTR_VRC_CTA_INIT_COUNT
	.align		4
        /*0038*/ 	.byte	0x02, 0x4a
	.zero		1
	.zero		1


	//----- nvinfo : EIATTR_EXIT_INSTR_OFFSETS
	.align		4
        /*003c*/ 	.byte	0x04, 0x1c
        /*003e*/ 	.short	(.L_21 - .L_20)


	//   ....[0]....
.L_20:
        /*0040*/ 	.word	0x00000220


	//----- nvinfo : EIATTR_CRS_STACK_SIZE
	.align		4
.L_21:
        /*0044*/ 	.byte	0x04, 0x1e
        /*0046*/ 	.short	(.L_23 - .L_22)
.L_22:
        /*0048*/ 	.word	0x00000000


	//----- nvinfo : EIATTR_CBANK_PARAM_SIZE
	.align		4
.L_23:
        /*004c*/ 	.byte	0x03, 0x19
        /*004e*/ 	.short	0x0010


	//----- nvinfo : EIATTR_PARAM_CBANK
	.align		4
        /*0050*/ 	.byte	0x04, 0x0a
        /*0052*/ 	.short	(.L_25 - .L_24)
	.align		4
.L_24:
        /*0054*/ 	.word	index@(.nv.constant0._Z19deviceCudaThreadSumPfPd)
        /*0058*/ 	.short	0x0380
        /*005a*/ 	.short	0x0010


	//----- nvinfo : EIATTR_SW_WAR
	.align		4
.L_25:
        /*005c*/ 	.byte	0x04, 0x36
        /*005e*/ 	.short	(.L_27 - .L_26)
.L_26:
        /*0060*/ 	.word	0x00000008
.L_27:


//--------------------- .nv.info._Z19deviceCudaReductionPfS_ --------------------------
	.section	.nv.info._Z19deviceCudaReductionPfS_,"",@"SHT_CUDA_INFO"
	.sectionflags	@""
	.align	4


	//----- nvinfo : EIATTR_CUDA_API_VERSION
	.align		4
        /*0000*/ 	.byte	0x04, 0x37
        /*0002*/ 	.short	(.L_29 - .L_28)
.L_28:
        /*0004*/ 	.word	0x00000082


	//----- nvinfo : EIATTR_KPARAM_INFO
	.align		4
.L_29:
        /*0008*/ 	.byte	0x04, 0x17
        /*000a*/ 	.short	(.L_31 - .L_30)
.L_30:
        /*000c*/ 	.word	0x00000000
        /*0010*/ 	.short	0x0001
        /*0012*/ 	.short	0x0008
        /*0014*/ 	.byte	0x00, 0xf5, 0x21, 0x00


	//----- nvinfo : EIATTR_KPARAM_INFO
	.align		4
.L_31:
        /*0018*/ 	.byte	0x04, 0x17
        /*001a*/ 	.short	(.L_33 - .L_32)
.L_32:
        /*001c*/ 	.word	0x00000000
        /*0020*/ 	.short	0x0000
        /*0022*/ 	.short	0x0000
        /*0024*/ 	.byte	0x00, 0xf5, 0x21, 0x00


	//----- nvinfo : EIATTR_SPARSE_MMA_MASK
	.align		4
.L_33:
        /*0028*/ 	.byte	0x03, 0x50
        /*002a*/ 	.short	0x0000


	//----- nvinfo : EIATTR_MAXREG_COUNT
	.align		4
        /*002c*/ 	.byte	0x03, 0x1b
        /*002e*/ 	.short	0x00ff


	//----- nvinfo : EIATTR_NUM_BARRIERS
	.align		4
        /*0030*/ 	.byte	0x02, 0x4c
        /*0032*/ 	.byte	0x01
	.zero		1


	//----- nvinfo : EIATTR_MERCURY_ISA_VERSION
	.align		4
        /*0034*/ 	.byte	0x03, 0x5f
        /*0036*/ 	.short	0x0101


	//----- nvinfo : EIATTR_VRC_CTA_INIT_COUNT
	.align		4
        /*0038*/ 	.byte	0x02, 0x4a
	.zero		1
	.zero		1


	//----- nvinfo : EIATTR_EXIT_INSTR_OFFSETS
	.align		4
        /*003c*/ 	.byte	0x04, 0x1c
        /*003e*/ 	.short	(.L_35 - .L_34)


	//   ....[0]....
.L_34:
        /*0040*/ 	.word	0x00000200


	//   ....[1]....
        /*0044*/ 	.word	0x00000290


	//----- nvinfo : EIATTR_CBANK_PARAM_SIZE
	.align		4
.L_35:
        /*0048*/ 	.byte	0x03, 0x19
        /*004a*/ 	.short	0x0010


	//----- nvinfo : EIATTR_PARAM_CBANK
	.align		4
        /*004c*/ 	.byte	0x04, 0x0a
        /*004e*/ 	.short	(.L_37 - .L_36)
	.align		4
.L_36:
        /*0050*/ 	.word	index@(.nv.constant0._Z19deviceCudaReductionPfS_)
        /*0054*/ 	.short	0x0380
        /*0056*/ 	.short	0x0010


	//----- nvinfo : EIATTR_SW_WAR
	.align		4
.L_37:
        /*0058*/ 	.byte	0x04, 0x36
        /*005a*/ 	.short	(.L_39 - .L_38)
.L_38:
        /*005c*/ 	.word	0x00000008
.L_39:


//--------------------- .nv.callgraph             --------------------------
	.section	.nv.callgraph,"",@"SHT_CUDA_CALLGRAPH"
	.align	4
	.sectionentsize	8
	.align		4
        /*0000*/ 	.word	0x00000000
	.align		4
        /*0004*/ 	.word	0xffffffff
	.align		4
        /*0008*/ 	.word	0x00000000
	.align		4
        /*000c*/ 	.word	0xfffffffe
	.align		4
        /*0010*/ 	.word	0x00000000
	.align		4
        /*0014*/ 	.word	0xfffffffd
	.align		4
        /*0018*/ 	.word	0x00000000
	.align		4
        /*001c*/ 	.word	0xfffffffc


//--------------------- .text._Z19deviceCudaThreadSumPfPd --------------------------
	.section	.text._Z19deviceCudaThreadSumPfPd,"ax",@progbits
	.align	128
        .global         _Z19deviceCudaThreadSumPfPd
        .type           _Z19deviceCudaThreadSumPfPd,@function
        .size           _Z19deviceCudaThreadSumPfPd,(.L_x_10 - _Z19deviceCudaThreadSumPfPd)
        .other          _Z19deviceCudaThreadSumPfPd,@"STO_CUDA_ENTRY STV_DEFAULT"
_Z19deviceCudaThreadSumPfPd:
.text._Z19deviceCudaThreadSumPfPd:
[----:B------:R-:W-:Y:S08]  /*0000*/  LDC R1, c[0x0][0x37c] ;  /* 0x0000df00ff017b82 */ /* 0x000ff00000000800 */
[----:B------:R-:W0:Y:S01]  /*0010*/  LDC.64 R6, c[0x0][0x388] ;  /* 0x0000e200ff067b82 */ /* 0x000e220000000a00 */
[----:B------:R-:W0:Y:S02]  /*0020*/  LDCU.64 UR4, c[0x0][0x358] ;  /* 0x00006b00ff0477ac */ /* 0x000e240008000a00 */
[----:B0-----:R-:W2:Y:S05]  /*0030*/  LDG.E.64 R6, desc[UR4][R6.64] ;  /* 0x0000000406067981 */ /* 0x001eaa000c1e1b00 */
[----:B------:R-:W0:Y:S01]  /*0040*/  S2UR UR6, SR_CTAID.X ;  /* 0x00000000000679c3 */ /* 0x000e220000002500 */
[----:B------:R-:W-:Y:S01]  /*0050*/  BSSY.RECONVERGENT B0, `(.L_x_0) ;  /* 0x0000017000007945 */ /* 0x000fe20003800200 */
[----:B------:R-:W0:Y:S06]  /*0060*/  S2R R0, SR_TID.X ;  /* 0x0000000000007919 */ /* 0x000e2c0000002100 */
[----:B------:R-:W0:Y:S02]  /*0070*/  LDC R3, c[0x0][0x360] ;  /* 0x0000d800ff037b82 */ /* 0x000e240000000800 */
[----:B0-----:R-:W-:-:S04]  /*0080*/  IMAD R8, R3, UR6, R0 ;  /* 0x0000000603087c24 */ /* 0x001fc8000f8e0200 */
[----:B------:R-:W0:Y:S02]  /*0090*/  I2F.F64 R2, R8 ;  /* 0x0000000800027312 */ /* 0x000e240000201c00 */
[----:B0-----:R-:W-:-:S08]  /*00a0*/  DADD R2, R2, -0.5 ;  /* 0xbfe0000002027429 */ /* 0x001fd00000000000 */
[----:B--2---:R-:W-:-:S08]  /*00b0*/  DMUL R2, R2, R6 ;  /* 0x0000000602027228 */ /* 0x004fd00000000000 */
[----:B------:R-:W-:Y:S01]  /*00c0*/  DFMA R4, R2, R2, 1 ;  /* 0x3ff000000204742b */ /* 0x000fe20000000002 */
[----:B------:R-:W-:-:S05]  /*00d0*/  IMAD.MOV.U32 R2, RZ, RZ, 0x1 ;  /* 0x00000001ff027424 */ /* 0x000fca00078e00ff */
[----:B------:R-:W0:Y:S02]  /*00e0*/  MUFU.RCP64H R3, R5 ;  /* 0x0000000500037308 */ /* 0x000e240000001800 */
[----:B0-----:R-:W-:-:S08]  /*00f0*/  DFMA R6, -R4, R2, 1 ;  /* 0x3ff000000406742b */ /* 0x001fd00000000102 */
[----:B------:R-:W-:-:S08]  /*0100*/  DFMA R6, R6, R6, R6 ;  /* 0x000000060606722b */ /* 0x000fd00000000006 */
[----:B------:R-:W-:-:S08]  /*0110*/  DFMA R6, R2, R6, R2 ;  /* 0x000000060206722b */ /* 0x000fd00000000002 */
[----:B------:R-:W-:-:S08]  /*0120*/  DFMA R2, -R4, R6, 1 ;  /* 0x3ff000000402742b */ /* 0x000fd00000000106 */
[----:B------:R-:W-:-:S08]  /*0130*/  DFMA R2, R6, R2, R6 ;  /* 0x000000020602722b */ /* 0x000fd00000000006 */
[----:B------:R-:W-:-:S08]  /*0140*/  DMUL R6, R2, 4 ;  /* 0x4010000002067828 */ /* 0x000fd00000000000 */
[----:B------:R-:W-:-:S08]  /*0150*/  DFMA R8, -R4, R6, 4 ;  /* 0x401000000408742b */ /* 0x000fd00000000106 */
[----:B------:R-:W-:-:S10]  /*0160*/  DFMA R2, R2, R8, R6 ;  /* 0x000000080202722b */ /* 0x000fd40000000006 */
[----:B------:R-:W-:-:S05]  /*0170*/  FFMA R6, RZ, R5, R3 ;  /* 0x00000005ff067223 */ /* 0x000fca0000000003 */
[----:B------:R-:W-:-:S13]  /*0180*/  FSETP.GT.AND P0, PT, |R6|, 1.469367938527859385e-39, PT ;  /* 0x001000000600780b */ /* 0x000fda0003f04200 */
[----:B------:R-:W-:Y:S05]  /*0190*/  @P0 BRA `(.L_x_1) ;  /* 0x0000000000080947 */ /* 0x000fea0003800000 */
[----:B------:R-:W-:-:S07]  /*01a0*/  MOV R6, 0x1c0 ;  /* 0x000001c000067802 */ /* 0x000fce0000000f00 */
[----:B------:R-:W-:Y:S05]  /*01b0*/  CALL.REL.NOINC `($__internal_0_$__cuda_sm20_div_rn_f64_full) ;  /* 0x00000000001c7944 */ /* 0x000fea0003c00000 */
.L_x_1:
[----:B------:R-:W-:Y:S05]  /*01c0*/  BSYNC.RECONVERGENT B0 ;  /* 0x0000000000007941 */ /* 0x000fea0003800200 */
.L_x_0:
[----:B------:R-:W0:Y:S01]  /*01d0*/  LDC.64 R4, c[0x0][0x380] ;  /* 0x0000e000ff047b82 */ /* 0x000e220000000a00 */
[----:B------:R-:W1:Y:S01]  /*01e0*/  F2F.F32.F64 R3, R2 ;  /* 0x0000000200037310 */ /* 0x000e620000301000 */
[----:B0-----:R-:W-:-:S05]  /*01f0*/  IMAD.WIDE.U32 R4, R0, 0x4, R4 ;  /* 0x0000000400047825 */ /* 0x001fca00078e0004 */
[----:B-1----:R-:W-:Y:S01]  /*0200*/  STG.E desc[UR4][R4.64], R3 ;  /* 0x0000000304007986 */ /* 0x002fe2000c101904 */
[----:B------:R-:W-:Y:S06]  /*0210*/  BAR.SYNC.DEFER_BLOCKING 0x0 ;  /* 0x0000000000007b1d */ /* 0x000fec0000010000 */
[----:B------:R-:W-:Y:S05]  /*0220*/  EXIT ;  /* 0x000000000000794d */ /* 0x000fea0003800000 */
        .weak           $__internal_0_$__cuda_sm20_div_rn_f64_full
        .type           $__internal_0_$__cuda_sm20_div_rn_f64_full,@function
        .size           $__internal_0_$__cuda_sm20_div_rn_f64_full,(.L_x_10 - $__internal_0_$__cuda_sm20_div_rn_f64_full)
$__internal_0_$__cuda_sm20_div_rn_f64_full:
[C---:B------:R-:W-:Y:S01]  /*0230*/  FSETP.GEU.AND P0, PT, |R5|.reuse, 1.469367938527859385e-39, PT ;  /* 0x001000000500780b */ /* 0x040fe20003f0e200 */
[----:B------:R-:W-:Y:S01]  /*0240*/  IMAD.MOV.U32 R8, RZ, RZ, 0x1 ;  /* 0x00000001ff087424 */ /* 0x000fe200078e00ff */
[C---:B------:R-:W-:Y:S01]  /*0250*/  LOP3.LUT R2, R5.reuse, 0x800fffff, RZ, 0xc0, !PT ;  /* 0x800fffff05027812 */ /* 0x040fe200078ec0ff */
[----:B------:R-:W-:Y:S01]  /*0260*/  IMAD.MOV.U32 R17, RZ, RZ, 0x40100000 ;  /* 0x40100000ff117424 */ /* 0x000fe200078e00ff */
[----:B------:R-:W-:Y:S01]  /*0270*/  LOP3.LUT R14, R5, 0x7ff00000, RZ, 0xc0, !PT ;  /* 0x7ff00000050e7812 */ /* 0x000fe200078ec0ff */
[----:B------:R-:W-:Y:S01]  /*0280*/  IMAD.MOV.U32 R7, RZ, RZ, 0x1ca00000 ;  /* 0x1ca00000ff077424 */ /* 0x000fe200078e00ff */
[----:B------:R-:W-:Y:S01]  /*0290*/  LOP3.LUT R3, R2, 0x3ff00000, RZ, 0xfc, !PT ;  /* 0x3ff0000002037812 */ /* 0x000fe200078efcff */
[----:B------:R-:W-:Y:S01]  /*02a0*/  IMAD.MOV.U32 R2, RZ, RZ, R4 ;  /* 0x000000ffff027224 */ /* 0x000fe200078e0004 */
[----:B------:R-:W-:Y:S01]  /*02b0*/  ISETP.LE.U32.AND P1, PT, R14, 0x40100000, PT ;  /* 0x401000000e00780c */ /* 0x000fe20003f23070 */
[----:B------:R-:W-:Y:S01]  /*02c0*/  IMAD.MOV.U32 R16, RZ, RZ, R14 ;  /* 0x000000ffff107224 */ /* 0x000fe200078e000e */
[----:B------:R-:W-:Y:S01]  /*02d0*/  BSSY.RECONVERGENT B1, `(.L_x_2) ;  /* 0x0000041000017945 */ /* 0x000fe20003800200 */
[----:B------:R-:W-:-:S02]  /*02e0*/  VIADD R18, R17, 0xffffffff ;  /* 0xffffffff11127836 */ /* 0x000fc40000000000 */
[----:B------:R-:W-:-:S06]  /*02f0*/  @!P0 DMUL R2, R4, 8.98846567431157953865e+307 ;  /* 0x7fe0000004028828 */ /* 0x000fcc0000000000 */
[----:B------:R-:W0:Y:S04]  /*0300*/  MUFU.RCP64H R9, R3 ;  /* 0x0000000300097308 */ /* 0x000e280000001800 */
[----:B------:R-:W-:Y:S02]  /*0310*/  @!P0 LOP3.LUT R16, R3, 0x7ff00000, RZ, 0xc0, !PT ;  /* 0x7ff0000003108812 */ /* 0x000fe400078ec0ff */
[----:B------:R-:W-:-:S03]  /*0320*/  ISETP.GT.U32.AND P0, PT, R18, 0x7feffffe, PT ;  /* 0x7feffffe1200780c */ /* 0x000fc60003f04070 */
[----:B------:R-:W-:-:S05]  /*0330*/  VIADD R18, R16, 0xffffffff ;  /* 0xffffffff10127836 */ /* 0x000fca0000000000 */
[----:B------:R-:W-:Y:S01]  /*0340*/  ISETP.GT.U32.OR P0, PT, R18, 0x7feffffe, P0 ;  /* 0x7feffffe1200780c */ /* 0x000fe20000704470 */
[----:B0-----:R-:W-:-:S08]  /*0350*/  DFMA R10, R8, -R2, 1 ;  /* 0x3ff00000080a742b */ /* 0x001fd00000000802 */
[----:B------:R-:W-:-:S08]  /*0360*/  DFMA R10, R10, R10, R10 ;  /* 0x0000000a0a0a722b */ /* 0x000fd0000000000a */
[----:B------:R-:W-:-:S08]  /*0370*/  DFMA R10, R8, R10, R8 ;  /* 0x0000000a080a722b */ /* 0x000fd00000000008 */
[----:B------:R-:W-:-:S08]  /*0380*/  DFMA R8, R10, -R2, 1 ;  /* 0x3ff000000a08742b */ /* 0x000fd00000000802 */
[----:B------:R-:W-:Y:S01]  /*0390*/  DFMA R10, R10, R8, R10 ;  /* 0x000000080a0a722b */ /* 0x000fe2000000000a */
[----:B------:R-:W-:Y:S01]  /*03a0*/  SEL R9, R7, 0x63400000, !P1 ;  /* 0x6340000007097807 */ /* 0x000fe20004800000 */
[----:B------:R-:W-:-:S06]  /*03b0*/  IMAD.MOV.U32 R8, RZ, RZ, RZ ;  /* 0x000000ffff087224 */ /* 0x000fcc00078e00ff */
[----:B------:R-:W-:-:S08]  /*03c0*/  DMUL R12, R10, R8 ;  /* 0x000000080a0c7228 */ /* 0x000fd00000000000 */
[----:B------:R-:W-:-:S08]  /*03d0*/  DFMA R14, R12, -R2, R8 ;  /* 0x800000020c0e722b */ /* 0x000fd00000000008 */
[----:B------:R-:W-:Y:S01]  /*03e0*/  DFMA R10, R10, R14, R12 ;  /* 0x0000000e0a0a722b */ /* 0x000fe2000000000c */
[----:B------:R-:W-:Y:S10]  /*03f0*/  @P0 BRA `(.L_x_3) ;  /* 0x0000000000740947 */ /* 0x000ff40003800000 */
[----:B------:R-:W-:Y:S01]  /*0400*/  LOP3.LUT R14, R5, 0x7ff00000, RZ, 0xc0, !PT ;  /* 0x7ff00000050e7812 */ /* 0x000fe200078ec0ff */
[----:B------:R-:W-:-:S03]  /*0410*/  IMAD.MOV.U32 R12, RZ, RZ, 0x40100000 ;  /* 0x40100000ff0c7424 */ /* 0x000fc600078e00ff */
[----:B------:R-:W-:Y:S01]  /*0420*/  ISETP.LE.U32.AND P0, PT, R14, 0x40100000, PT ;  /* 0x401000000e00780c */ /* 0x000fe20003f03070 */
[----:B------:R-:W-:Y:S02]  /*0430*/  IMAD.MOV R13, RZ, RZ, -R14 ;  /* 0x000000ffff0d7224 */ /* 0x000fe400078e0a0e */
[----:B------:R-:W-:Y:S01]  /*0440*/  IMAD.MOV.U32 R14, RZ, RZ, RZ ;  /* 0x000000ffff0e7224 */ /* 0x000fe200078e00ff */
[----:B------:R-:W-:Y:S02]  /*0450*/  SEL R7, R7, 0x63400000, !P0 ;  /* 0x6340000007077807 */ /* 0x000fe40004000000 */
[----:B------:R-:W-:-:S04]  /*0460*/  VIADDMNMX R12, R13, R12, 0xb9600000, !PT ;  /* 0xb96000000d0c7446 */ /* 0x000fc8000780010c */
[----:B------:R-:W-:-:S05]  /*0470*/  VIMNMX R12, PT, PT, R12, 0x46a00000, PT ;  /* 0x46a000000c0c7848 */ /* 0x000fca0003fe0100 */
[----:B------:R-:W-:-:S04]  /*0480*/  IMAD.IADD R7, R12, 0x1, -R7 ;  /* 0x000000010c077824 */ /* 0x000fc800078e0a07 */
[----:B------:R-:W-:-:S06]  /*0490*/  VIADD R15, R7, 0x7fe00000 ;  /* 0x7fe00000070f7836 */ /* 0x000fcc0000000000 */
[----:B------:R-:W-:-:S10]  /*04a0*/  DMUL R12, R10, R14 ;  /* 0x0000000e0a0c7228 */ /* 0x000fd40000000000 */
[----:B------:R-:W-:-:S13]  /*04b0*/  FSETP.GTU.AND P0, PT, |R13|, 1.469367938527859385e-39, PT ;  /* 0x001000000d00780b */ /* 0x000fda0003f0c200 */
[----:B------:R-:W-:Y:S05]  /*04c0*/  @P0 BRA `(.L_x_4) ;  /* 0x0000000000840947 */ /* 0x000fea0003800000 */
[----:B------:R-:W-:Y:S01]  /*04d0*/  DFMA R2, R10, -R2, R8 ;  /* 0x800000020a02722b */ /* 0x000fe20000000008 */
[----:B------:R-:W-:-:S09]  /*04e0*/  IMAD.MOV.U32 R14, RZ, RZ, RZ ;  /* 0x000000ffff0e7224 */ /* 0x000fd200078e00ff */
[C---:B------:R-:W-:Y:S02]  /*04f0*/  FSETP.NEU.AND P0, PT, R3.reuse, RZ, PT ;  /* 0x000000ff0300720b */ /* 0x040fe40003f0d000 */
[----:B------:R-:W-:-:S04]  /*0500*/  LOP3.LUT R5, R3, 0x80000000, R5, 0x48, !PT ;  /* 0x8000000003057812 */ /* 0x000fc800078e4805 */
[----:B------:R-:W-:-:S07]  /*0510*/  LOP3.LUT R15, R5, R15, RZ, 0xfc, !PT ;  /* 0x0000000f050f7212 */ /* 0x000fce00078efcff */
[----:B------:R-:W-:Y:S05]  /*0520*/  @!P0 BRA `(.L_x_4) ;  /* 0x00000000006c8947 */ /* 0x000fea0003800000 */
[----:B------:R-:W-:Y:S01]  /*0530*/  IMAD.MOV R3, RZ, RZ, -R7 ;  /* 0x000000ffff037224 */ /* 0x000fe200078e0a07 */
[----:B------:R-:W-:Y:S01]  /*0540*/  IADD3 R7, PT, PT, -R7, -0x43300000, RZ ;  /* 0xbcd0000007077810 */ /* 0x000fe20007ffe1ff */
[----:B------:R-:W-:-:S06]  /*0550*/  IMAD.MOV.U32 R2, RZ, RZ, RZ ;  /* 0x000000ffff027224 */ /* 0x000fcc00078e00ff */
[----:B------:R-:W-:Y:S02]  /*0560*/  DFMA R2, R12, -R2, R10 ;  /* 0x800000020c02722b */ /* 0x000fe4000000000a */
[----:B------:R-:W-:-:S08]  /*0570*/  DMUL.RP R10, R10, R14 ;  /* 0x0000000e0a0a7228 */ /* 0x000fd00000008000 */
[----:B------:R-:W-:Y:S02]  /*0580*/  FSETP.NEU.AND P0, PT, |R3|, R7, PT ;  /* 0x000000070300720b */ /* 0x000fe40003f0d200 */
[----:B------:R-:W-:Y:S02]  /*0590*/  LOP3.LUT R5, R11, R5, RZ, 0x3c, !PT ;  /* 0x000000050b057212 */ /* 0x000fe400078e3cff */
[----:B------:R-:W-:Y:S02]  /*05a0*/  FSEL R12, R10, R12, !P0 ;  /* 0x0000000c0a0c7208 */ /* 0x000fe40004000000 */
[----:B------:R-:W-:Y:S01]  /*05b0*/  FSEL R13, R5, R13, !P0 ;  /* 0x0000000d050d7208 */ /* 0x000fe20004000000 */
[----:B------:R-:W-:Y:S06]  /*05c0*/  BRA `(.L_x_4) ;  /* 0x0000000000447947 */ /* 0x000fec0003800000 */
.L_x_3:
[----:B------:R-:W-:-:S14]  /*05d0*/  DSETP.NAN.AND P0, PT, R4, R4, PT ;  /* 0x000000040400722a */ /* 0x000fdc0003f08000 */
[----:B------:R-:W-:Y:S05]  /*05e0*/  @P0 BRA `(.L_x_5) ;  /* 0x0000000000340947 */ /* 0x000fea0003800000 */
[----:B------:R-:W-:Y:S01]  /*05f0*/  ISETP.NE.AND P0, PT, R17, R16, PT ;  /* 0x000000101100720c */ /* 0x000fe20003f05270 */
[----:B------:R-:W-:Y:S02]  /*0600*/  IMAD.MOV.U32 R12, RZ, RZ, 0x0 ;  /* 0x00000000ff0c7424 */ /* 0x000fe400078e00ff */
[----:B------:R-:W-:-:S10]  /*0610*/  IMAD.MOV.U32 R13, RZ, RZ, -0x80000 ;  /* 0xfff80000ff0d7424 */ /* 0x000fd400078e00ff */
[----:B------:R-:W-:Y:S05]  /*0620*/  @!P0 BRA `(.L_x_4) ;  /* 0x00000000002c8947 */ /* 0x000fea0003800000 */
[----:B------:R-:W-:Y:S02]  /*0630*/  ISETP.NE.AND P0, PT, R17, 0x7ff00000, PT ;  /* 0x7ff000001100780c */ /* 0x000fe40003f05270 */
[----:B------:R-:W-:Y:S02]  /*0640*/  LOP3.LUT R4, R5, 0x40100000, RZ, 0x3c, !PT ;  /* 0x4010000005047812 */ /* 0x000fe400078e3cff */
[----:B------:R-:W-:Y:S02]  /*0650*/  ISETP.EQ.OR P0, PT, R16, RZ, !P0 ;  /* 0x000000ff1000720c */ /* 0x000fe40004702670 */
[----:B------:R-:W-:-:S11]  /*0660*/  LOP3.LUT R13, R4, 0x80000000, RZ, 0xc0, !PT ;  /* 0x80000000040d7812 */ /* 0x000fd600078ec0ff */
[----:B------:R-:W-:Y:S01]  /*0670*/  @P0 LOP3.LUT R2, R13, 0x7ff00000, RZ, 0xfc, !PT ;  /* 0x7ff000000d020812 */ /* 0x000fe200078efcff */
[----:B------:R-:W-:Y:S02]  /*0680*/  @!P0 IMAD.MOV.U32 R12, RZ, RZ, RZ ;  /* 0x000000ffff0c8224 */ /* 0x000fe400078e00ff */
[----:B------:R-:W-:Y:S02]  /*0690*/  @P0 IMAD.MOV.U32 R12, RZ, RZ, RZ ;  /* 0x000000ffff0c0224 */ /* 0x000fe400078e00ff */
[----:B------:R-:W-:Y:S01]  /*06a0*/  @P0 IMAD.MOV.U32 R13, RZ, RZ, R2 ;  /* 0x000000ffff0d0224 */ /* 0x000fe200078e0002 */
[----:B------:R-:W-:Y:S06]  /*06b0*/  BRA `(.L_x_4) ;  /* 0x0000000000087947 */ /* 0x000fec0003800000 */
.L_x_5:
[----:B------:R-:W-:Y:S01]  /*06c0*/  LOP3.LUT R13, R5, 0x80000, RZ, 0xfc, !PT ;  /* 0x00080000050d7812 */ /* 0x000fe200078efcff */
[----:B------:R-:W-:-:S07]  /*06d0*/  IMAD.MOV.U32 R12, RZ, RZ, R4 ;  /* 0x000000ffff0c7224 */ /* 0x000fce00078e0004 */
.L_x_4:
[----:B------:R-:W-:Y:S05]  /*06e0*/  BSYNC.RECONVERGENT B1 ;  /* 0x0000000000017941 */ /* 0x000fea0003800200 */
.L_x_2:
[----:B------:R-:W-:Y:S02]  /*06f0*/  IMAD.MOV.U32 R7, RZ, RZ, 0x0 ;  /* 0x00000000ff077424 */ /* 0x000fe400078e00ff */
[----:B------:R-:W-:Y:S02]  /*0700*/  IMAD.MOV.U32 R2, RZ, RZ, R12 ;  /* 0x000000ffff027224 */ /* 0x000fe400078e000c */
[----:B------:R-:W-:Y:S01]  /*0710*/  IMAD.MOV.U32 R3, RZ, RZ, R13 ;  /* 0x000000ffff037224 */ /* 0x000fe200078e000d */
[----:B------:R-:W-:Y:S06]  /*0720*/  RET.REL.NODEC R6 `(_Z19deviceCudaThreadSumPfPd) ;  /* 0xfffffff806347950 */ /* 0x000fec0003c3ffff */
.L_x_6:
[----:B------:R-:W-:-:S00]  /*0730*/  BRA `(.L_x_6) ;  /* 0xfffffffc00fc7947 */ /* 0x000fc0000383ffff */
[----:B------:R-:W-:-:S00]  /*0740*/  NOP ;  /* 0x0000000000007918 */ /* 0x000fc00000000000 */
        /* <DEDUP_REMOVED lines=11> */
.L_x_10:


//--------------------- .text._Z19deviceCudaReductionPfS_ --------------------------
	.section	.text._Z19deviceCudaReductionPfS_,"ax",@progbits
	.align	128
        .global         _Z19deviceCudaReductionPfS_
        .type           _Z19deviceCudaReductionPfS_,@function
        .size           _Z19deviceCudaReductionPfS_,(.L_x_12 - _Z19deviceCudaReductionPfS_)
        .other          _Z19deviceCudaReductionPfS_,@"STO_CUDA_ENTRY STV_DEFAULT"
_Z19deviceCudaReductionPfS_:
.text._Z19deviceCudaReductionPfS_:
[----:B------:R-:W-:Y:S01]  /*0000*/  LDC R1, c[0x0][0x37c] ;  /* 0x0000df00ff017b82 */ /* 0x000fe20000000800 */
[----:B------:R-:W0:Y:S07]  /*0010*/  S2R R7, SR_TID.X ;  /* 0x0000000000077919 */ /* 0x000e2e0000002100 */
[----:B------:R-:W1:Y:S01]  /*0020*/  LDC.64 R2, c[0x0][0x380] ;  /* 0x0000e000ff027b82 */ /* 0x000e620000000a00 */
[----:B------:R-:W0:Y:S01]  /*0030*/  LDCU UR8, c[0x0][0x360] ;  /* 0x00006c00ff0877ac */ /* 0x000e220008000800 */
[----:B------:R-:W0:Y:S01]  /*0040*/  S2R R6, SR_CTAID.X ;  /* 0x0000000000067919 */ /* 0x000e220000002500 */
[----:B------:R-:W2:Y:S01]  /*0050*/  LDCU.64 UR6, c[0x0][0x358] ;  /* 0x00006b00ff0677ac */ /* 0x000ea20008000a00 */
[----:B0-----:R-:W-:-:S04]  /*0060*/  IMAD R5, R6, UR8, R7 ;  /* 0x0000000806057c24 */ /* 0x001fc8000f8e0207 */
[----:B-1----:R-:W-:-:S06]  /*0070*/  IMAD.WIDE.U32 R2, R5, 0x4, R2 ;  /* 0x0000000405027825 */ /* 0x002fcc00078e0002 */
[----:B--2---:R-:W2:Y:S01]  /*0080*/  LDG.E R2, desc[UR6][R2.64] ;  /* 0x0000000602027981 */ /* 0x004ea2000c1e1900 */
[----:B------:R-:W0:Y:S01]  /*0090*/  S2UR UR5, SR_CgaCtaId ;  /* 0x00000000000579c3 */ /* 0x000e220000008800 */
[----:B------:R-:W-:Y:S01]  /*00a0*/  UMOV UR4, 0x400 ;  /* 0x0000040000047882 */ /* 0x000fe20000000000 */
[----:B------:R-:W-:Y:S01]  /*00b0*/  UISETP.GE.U32.AND UP0, UPT, UR8, 0x2, UPT ;  /* 0x000000020800788c */ /* 0x000fe2000bf06070 */
[----:B------:R-:W-:Y:S01]  /*00c0*/  ISETP.NE.AND P0, PT, R7, RZ, PT ;  /* 0x000000ff0700720c */ /* 0x000fe20003f05270 */
[----:B0-----:R-:W-:-:S06]  /*00d0*/  ULEA UR4, UR5, UR4, 0x18 ;  /* 0x0000000405047291 */ /* 0x001fcc000f8ec0ff */
[----:B------:R-:W-:Y:S01]  /*00e0*/  LEA R5, R7, UR4, 0x2 ;  /* 0x0000000407057c11 */ /* 0x000fe2000f8e10ff */
[----:B--2---:R-:W0:Y:S04]  /*00f0*/  F2I.TRUNC.NTZ R0, R2 ;  /* 0x0000000200007305 */ /* 0x004e28000020f100 */
[----:B0-----:R0:W-:Y:S01]  /*0100*/  STS [R5], R0 ;  /* 0x0000000005007388 */ /* 0x0011e20000000800 */
[----:B------:R-:W-:Y:S06]  /*0110*/  BAR.SYNC.DEFER_BLOCKING 0x0 ;  /* 0x0000000000007b1d */ /* 0x000fec0000010000 */
[----:B------:R-:W-:Y:S05]  /*0120*/  BRA.U !UP0, `(.L_x_7) ;  /* 0x0000000108347547 */ /* 0x000fea000b800000 */
[----:B0-----:R-:W-:-:S07]  /*0130*/  IMAD.MOV.U32 R0, RZ, RZ, 0x1 ;  /* 0x00000001ff007424 */ /* 0x001fce00078e00ff */
.L_x_8:
[----:B------:R-:W-:-:S05]  /*0140*/  IMAD.SHL.U32 R8, R0, 0x2, RZ ;  /* 0x0000000200087824 */ /* 0x000fca00078e00ff */
[----:B------:R-:W-:-:S04]  /*0150*/  IADD3 R2, PT, PT, R8, -0x1, RZ ;  /* 0xffffffff08027810 */ /* 0x000fc80007ffe0ff */
[----:B------:R-:W-:-:S13]  /*0160*/  LOP3.LUT P1, RZ, R2, R7, RZ, 0xc0, !PT ;  /* 0x0000000702ff7212 */ /* 0x000fda000782c0ff */
[----:B------:R-:W-:Y:S01]  /*0170*/  @!P1 IMAD R2, R0, 0x4, R5 ;  /* 0x0000000400029824 */ /* 0x000fe200078e0205 */
[----:B------:R-:W-:Y:S01]  /*0180*/  @!P1 LDS R3, [R5] ;  /* 0x0000000005039984 */ /* 0x000fe20000000800 */
[----:B------:R-:W-:-:S04]  /*0190*/  IMAD.MOV.U32 R0, RZ, RZ, R8 ;  /* 0x000000ffff007224 */ /* 0x000fc800078e0008 */
[----:B------:R-:W0:Y:S02]  /*01a0*/  @!P1 LDS R2, [R2] ;  /* 0x0000000002029984 */ /* 0x000e240000000800 */
[----:B0-----:R-:W-:-:S05]  /*01b0*/  @!P1 IADD3 R4, PT, PT, R2, R3, RZ ;  /* 0x0000000302049210 */ /* 0x001fca0007ffe0ff */
[----:B------:R1:W-:Y:S01]  /*01c0*/  @!P1 STS [R5], R4 ;  /* 0x0000000405009388 */ /* 0x0003e20000000800 */
[----:B------:R-:W-:Y:S01]  /*01d0*/  BAR.SYNC.DEFER_BLOCKING 0x0 ;  /* 0x0000000000007b1d */ /* 0x000fe20000010000 */
[----:B------:R-:W-:-:S13]  /*01e0*/  ISETP.GE.U32.AND P1, PT, R8, UR8, PT ;  /* 0x0000000808007c0c */ /* 0x000fda000bf26070 */
[----:B-1----:R-:W-:Y:S05]  /*01f0*/  @!P1 BRA `(.L_x_8) ;  /* 0xfffffffc00d09947 */ /* 0x002fea000383ffff */
.L_x_7:
[----:B------:R-:W-:Y:S05]  /*0200*/  @P0 EXIT ;  /* 0x000000000000094d */ /* 0x000fea0003800000 */
[----:B------:R-:W1:Y:S01]  /*0210*/  S2UR UR5, SR_CgaCtaId ;  /* 0x00000000000579c3 */ /* 0x000e620000008800 */
[----:B------:R-:W-:-:S07]  /*0220*/  UMOV UR4, 0x400 ;  /* 0x0000040000047882 */ /* 0x000fce0000000000 */
[----:B------:R-:W2:Y:S01]  /*0230*/  LDC.64 R2, c[0x0][0x388] ;  /* 0x0000e200ff027b82 */ /* 0x000ea20000000a00 */
[----:B-1----:R-:W-:Y:S01]  /*0240*/  ULEA UR4, UR5, UR4, 0x18 ;  /* 0x0000000405047291 */ /* 0x002fe2000f8ec0ff */
[----:B--2---:R-:W-:-:S08]  /*0250*/  IMAD.WIDE.U32 R2, R6, 0x4, R2 ;  /* 0x0000000406027825 */ /* 0x004fd000078e0002 */
[----:B0-----:R-:W0:Y:S02]  /*0260*/  LDS R0, [UR4] ;  /* 0x00000004ff007984 */ /* 0x001e240008000800 */
[----:B0-----:R-:W-:-:S05]  /*0270*/  I2FP.F32.S32 R5, R0 ;  /* 0x0000000000057245 */ /* 0x001fca0000201400 */
[----:B------:R-:W-:Y:S01]  /*0280*/  STG.E desc[UR6][R2.64], R5 ;  /* 0x0000000502007986 */ /* 0x000fe2000c101906 */
[----:B------:R-:W-:Y:S05]  /*0290*/  EXIT ;  /* 0x000000000000794d */ /* 0x000fea0003800000 */
.L_x_9:
        /* <DEDUP_REMOVED lines=14> */
.L_x_12:


//--------------------- .nv.shared._Z19deviceCudaThreadSumPfPd --------------------------
	.section	.nv.shared._Z19deviceCudaThreadSumPfPd,"aw",@nobits
	.sectionflags	@""
	.align	16
	.zero		1024


//--------------------- .nv.shared.reserved.0     --------------------------
	.section	.nv.shared.reserved.0,"aw",@nobits
	.weak		__nv_reservedSMEM_offset_0_alias
	.size		__nv_reservedSMEM_offset_0_alias, 0, 64
	.other		__nv_reservedSMEM_offset_0_alias,@"STO_CUDA_RESERVED_SHARED STV_DEFAULT"
__nv_reservedSMEM_offset_0_alias:
	.zero		0
	.zero		64


//--------------------- .nv.shared._Z19deviceCudaReductionPfS_ --------------------------
	.section	.nv.shared._Z19deviceCudaReductionPfS_,"aw",@nobits
	.sectionflags	@""
	.align	16
	.zero		1024


//--------------------- .nv.constant0._Z19deviceCudaThreadSumPfPd --------------------------
	.section	.nv.constant0._Z19deviceCudaThreadSumPfPd,"a",@progbits
	.sectionflags	@""
	.align	4
.nv.constant0._Z19deviceCudaThreadSumPfPd:
	.zero		912


//--------------------- .nv.constant0._Z19deviceCudaReductionPfS_ --------------------------
	.section	.nv.constant0._Z19deviceCudaReductionPfS_,"a",@progbits
	.sectionflags	@""
	.align	4
.nv.constant0._Z19deviceCudaReductionPfS_:
	.zero		912


//--------------------- SYMBOLS --------------------------

	.type		.nv.reservedSmem.offset0,@object
	.size		.nv.reservedSmem.offset0,0x4
	.type		.nv.reservedSmem.cap,@object
	.size		.nv.reservedSmem.cap,0x4
